	.headerflags	@"EF_CUDA_TEXMODE_UNIFIED EF_CUDA_64BIT_ADDRESS EF_CUDA_ACCELERATORS EF_CUDA_SM90 EF_CUDA_VIRTUAL_SM(EF_CUDA_SM90)"
	.elftype	@"ET_EXEC"


//--------------------- .nv.info                  --------------------------
	.section	.nv.info,"",@"SHT_CUDA_INFO"
	.align	4


	//----- nvinfo : EIATTR_REGCOUNT
	.align		4
        /*0000*/ 	.byte	0x04, 0x2f
        /*0002*/ 	.short	(.L_1 - .L_0)
	.align		4
.L_0:
        /*0004*/ 	.word	index@(triton_poi_fused_add_native_group_norm_relu_17)
        /*0008*/ 	.word	0x00000020


	//----- nvinfo : EIATTR_MIN_STACK_SIZE
	.align		4
.L_1:
        /*000c*/ 	.byte	0x04, 0x12
        /*000e*/ 	.short	(.L_3 - .L_2)
	.align		4
.L_2:
        /*0010*/ 	.word	index@(triton_poi_fused_add_native_group_norm_relu_17)
        /*0014*/ 	.word	0x00000000


	//----- nvinfo : EIATTR_FRAME_SIZE
	.align		4
.L_3:
        /*0018*/ 	.byte	0x04, 0x11
        /*001a*/ 	.short	(.L_5 - .L_4)
	.align		4
.L_4:
        /*001c*/ 	.word	index@(triton_poi_fused_add_native_group_norm_relu_17)
        /*0020*/ 	.word	0x00000000


	//----- nvinfo : EIATTR_MIN_STACK_SIZE
	.align		4
.L_5:
        /*0024*/ 	.byte	0x04, 0x12
        /*0026*/ 	.short	(.L_7 - .L_6)
	.align		4
.L_6:
        /*0028*/ 	.word	index@(triton_poi_fused_add_native_group_norm_relu_17)
        /*002c*/ 	.word	0x00000000
.L_7:


//--------------------- .nv.info.triton_poi_fused_add_native_group_norm_relu_17 --------------------------
	.section	.nv.info.triton_poi_fused_add_native_group_norm_relu_17,"",@"SHT_CUDA_INFO"
	.sectionflags	@""
	.align	4


	//----- nvinfo : EIATTR_CUDA_API_VERSION
	.align		4
        /*0000*/ 	.byte	0x04, 0x37
        /*0002*/ 	.short	(.L_9 - .L_8)
.L_8:
        /*0004*/ 	.word	0x0000007c


	//----- nvinfo : EIATTR_KPARAM_INFO
	.align		4
.L_9:
        /*0008*/ 	.byte	0x04, 0x17
        /*000a*/ 	.short	(.L_11 - .L_10)
.L_10:
        /*000c*/ 	.word	0x00000000
        /*0010*/ 	.short	0x0008
        /*0012*/ 	.short	0x0040
        /*0014*/ 	.byte	0x00, 0xf0, 0x11, 0x00


	//----- nvinfo : EIATTR_KPARAM_INFO
	.align		4
.L_11:
        /*0018*/ 	.byte	0x04, 0x17
        /*001a*/ 	.short	(.L_13 - .L_12)
.L_12:
        /*001c*/ 	.word	0x00000000
        /*0020*/ 	.short	0x0007
        /*0022*/ 	.short	0x0038
        /*0024*/ 	.byte	0x00, 0xf4, 0x21, 0x00


	//----- nvinfo : EIATTR_KPARAM_INFO
	.align		4
.L_13:
        /*0028*/ 	.byte	0x04, 0x17
        /*002a*/ 	.short	(.L_15 - .L_14)
.L_14:
        /*002c*/ 	.word	0x00000000
        /*0030*/ 	.short	0x0006
        /*0032*/ 	.short	0x0030
        /*0034*/ 	.byte	0x00, 0xf4, 0x21, 0x00


	//----- nvinfo : EIATTR_KPARAM_INFO
	.align		4
.L_15:
        /*0038*/ 	.byte	0x04, 0x17
        /*003a*/ 	.short	(.L_17 - .L_16)
.L_16:
        /*003c*/ 	.word	0x00000000
        /*0040*/ 	.short	0x0005
        /*0042*/ 	.short	0x0028
        /*0044*/ 	.byte	0x00, 0xf4, 0x21, 0x00


	//----- nvinfo : EIATTR_KPARAM_INFO
	.align		4
.L_17:
        /*0048*/ 	.byte	0x04, 0x17
        /*004a*/ 	.short	(.L_19 - .L_18)
.L_18:
        /*004c*/ 	.word	0x00000000
        /*0050*/ 	.short	0x0004
        /*0052*/ 	.short	0x0020
        /*0054*/ 	.byte	0x00, 0xf4, 0x21, 0x00


	//----- nvinfo : EIATTR_KPARAM_INFO
	.align		4
.L_19:
        /*0058*/ 	.byte	0x04, 0x17
        /*005a*/ 	.short	(.L_21 - .L_20)
.L_20:
        /*005c*/ 	.word	0x00000000
        /*0060*/ 	.short	0x0003
        /*0062*/ 	.short	0x0018
        /*0064*/ 	.byte	0x00, 0xf4, 0x21, 0x00


	//----- nvinfo : EIATTR_KPARAM_INFO
	.align		4
.L_21:
        /*0068*/ 	.byte	0x04, 0x17
        /*006a*/ 	.short	(.L_23 - .L_22)
.L_22:
        /*006c*/ 	.word	0x00000000
        /*0070*/ 	.short	0x0002
        /*0072*/ 	.short	0x0010
        /*0074*/ 	.byte	0x00, 0xf4, 0x21, 0x00


	//----- nvinfo : EIATTR_KPARAM_INFO
	.align		4
.L_23:
        /*0078*/ 	.byte	0x04, 0x17
        /*007a*/ 	.short	(.L_25 - .L_24)
.L_24:
        /*007c*/ 	.word	0x00000000
        /*0080*/ 	.short	0x0001
        /*0082*/ 	.short	0x0008
        /*0084*/ 	.byte	0x00, 0xf4, 0x21, 0x00


	//----- nvinfo : EIATTR_KPARAM_INFO
	.align		4
.L_25:
        /*0088*/ 	.byte	0x04, 0x17
        /*008a*/ 	.short	(.L_27 - .L_26)
.L_26:
        /*008c*/ 	.word	0x00000000
        /*0090*/ 	.short	0x0000
        /*0092*/ 	.short	0x0000
        /*0094*/ 	.byte	0x00, 0xf4, 0x21, 0x00


	//----- nvinfo : EIATTR_SPARSE_MMA_MASK
	.align		4
.L_27:
        /*0098*/ 	.byte	0x03, 0x50
        /*009a*/ 	.short	0x0000


	//----- nvinfo : EIATTR_MAXREG_COUNT
	.align		4
        /*009c*/ 	.byte	0x03, 0x1b
        /*009e*/ 	.short	0x00ff


	//----- nvinfo : EIATTR_EXIT_INSTR_OFFSETS
	.align		4
        /*00a0*/ 	.byte	0x04, 0x1c
        /*00a2*/ 	.short	(.L_29 - .L_28)


	//   ....[0]....
.L_28:
        /*00a4*/ 	.word	0x000007d0


	//----- nvinfo : EIATTR_REQNTID
	.align		4
.L_29:
        /*00a8*/ 	.byte	0x04, 0x10
        /*00aa*/ 	.short	(.L_31 - .L_30)
.L_30:
        /*00ac*/ 	.word	0x00000080
        /*00b0*/ 	.word	0x00000001
        /*00b4*/ 	.word	0x00000001


	//----- nvinfo : EIATTR_CBANK_PARAM_SIZE
	.align		4
.L_31:
        /*00b8*/ 	.byte	0x03, 0x19
        /*00ba*/ 	.short	0x0044


	//----- nvinfo : EIATTR_PARAM_CBANK
	.align		4
        /*00bc*/ 	.byte	0x04, 0x0a
        /*00be*/ 	.short	(.L_33 - .L_32)
	.align		4
.L_32:
        /*00c0*/ 	.word	index@(.nv.constant0.triton_poi_fused_add_native_group_norm_relu_17)
        /*00c4*/ 	.short	0x0210
        /*00c6*/ 	.short	0x0044


	//----- nvinfo : EIATTR_SW_WAR
	.align		4
.L_33:
        /*00c8*/ 	.byte	0x04, 0x36
        /*00ca*/ 	.short	(.L_35 - .L_34)
.L_34:
        /*00cc*/ 	.word	0x00000008
.L_35:


//--------------------- .nv.callgraph             --------------------------
	.section	.nv.callgraph,"",@"SHT_CUDA_CALLGRAPH"
	.align	4
	.sectionentsize	8
	.align		4
        /*0000*/ 	.word	0x00000000
	.align		4
        /*0004*/ 	.word	0xffffffff
	.align		4
        /*0008*/ 	.word	0x00000000
	.align		4
        /*000c*/ 	.word	0xfffffffe
	.align		4
        /*0010*/ 	.word	0x00000000
	.align		4
        /*0014*/ 	.word	0xfffffffd
	.align		4
        /*0018*/ 	.word	0x00000000
	.align		4
        /*001c*/ 	.word	0xfffffffc


//--------------------- .text.triton_poi_fused_add_native_group_norm_relu_17 --------------------------
	.section	.text.triton_poi_fused_add_native_group_norm_relu_17,"ax",@progbits
	.align	128
        .global         triton_poi_fused_add_native_group_norm_relu_17
        .type           triton_poi_fused_add_native_group_norm_relu_17,@function
        .size           triton_poi_fused_add_native_group_norm_relu_17,(.L_x_1 - triton_poi_fused_add_native_group_norm_relu_17)
        .other          triton_poi_fused_add_native_group_norm_relu_17,@"STO_CUDA_ENTRY STV_DEFAULT"
triton_poi_fused_add_native_group_norm_relu_17:
.text.triton_poi_fused_add_native_group_norm_relu_17:
[----:B------:R-:W-:Y:S01]  /*0000*/  LDC R1, c[0x0][0x28] ;  /* 0x00000a00ff017b82 */ /* 0x000fe20000000800 */
[----:B------:R-:W1:Y:S07]  /*0010*/  S2R R0, SR_TID.X ;  /* 0x0000000000007919 */ /* 0x000e6e0000002100 */
[----:B------:R-:W2:Y:S01]  /*0020*/  LDC.64 R4, c[0x0][0x238] ;  /* 0x00008e00ff047b82 */ /* 0x000ea20000000a00 */
[----:B------:R-:W-:Y:S01]  /*0030*/  ULDC.64 UR4, c[0x0][0x208] ;  /* 0x0000820000047ab9 */ /* 0x000fe20000000a00 */
[----:B------:R-:W3:Y:S06]  /*0040*/  S2R R3, SR_CTAID.X ;  /* 0x0000000000037919 */ /* 0x000eec0000002500 */
[----:B------:R-:W4:Y:S08]  /*0050*/  LDC.64 R16, c[0x0][0x228] ;  /* 0x00008a00ff107b82 */ /* 0x000f300000000a00 */
[----:B------:R-:W5:Y:S08]  /*0060*/  LDC.64 R14, c[0x0][0x240] ;  /* 0x00009000ff0e7b82 */ /* 0x000f700000000a00 */
[----:B------:R-:W4:Y:S01]  /*0070*/  LDC.64 R18, c[0x0][0x230] ;  /* 0x00008c00ff127b82 */ /* 0x000f220000000a00 */
[----:B-1----:R-:W-:-:S07]  /*0080*/  SHF.L.U32 R0, R0, 0x2, RZ ;  /* 0x0000000200007819 */ /* 0x002fce00000006ff */
[----:B------:R-:W1:Y:S01]  /*0090*/  LDC.64 R22, c[0x0][0x218] ;  /* 0x00008600ff167b82 */ /* 0x000e620000000a00 */
[----:B------:R-:W-:Y:S02]  /*00a0*/  LOP3.LUT R0, R0, 0x1fc, RZ, 0xc0, !PT ;  /* 0x000001fc00007812 */ /* 0x000fe400078ec0ff */
[----:B---3--:R-:W-:Y:S02]  /*00b0*/  SHF.R.S32.HI R11, RZ, 0x15, R3 ;  /* 0x00000015ff0b7819 */ /* 0x008fe40000011403 */
[----:B------:R-:W-:-:S03]  /*00c0*/  LEA R2, R3, R0, 0xa ;  /* 0x0000000003027211 */ /* 0x000fc600078e50ff */
[----:B------:R-:W3:Y:S01]  /*00d0*/  LDC.64 R20, c[0x0][0x210] ;  /* 0x00008400ff147b82 */ /* 0x000ee20000000a00 */
[----:B------:R-:W-:Y:S02]  /*00e0*/  SGXT R11, R11, 0x1 ;  /* 0x000000010b0b781a */ /* 0x000fe40000000200 */
[----:B------:R-:W-:Y:S02]  /*00f0*/  IADD3 R0, R2, 0x200, RZ ;  /* 0x0000020002007810 */ /* 0x000fe40007ffe0ff */
[C---:B------:R-:W-:Y:S02]  /*0100*/  LEA.HI R3, R11.reuse, R2, RZ, 0x8 ;  /* 0x000000020b037211 */ /* 0x040fe400078f40ff */
[----:B------:R-:W-:Y:S01]  /*0110*/  LEA.HI R6, R11, R0, RZ, 0x8 ;  /* 0x000000000b067211 */ /* 0x000fe200078f40ff */
[----:B------:R-:W1:Y:S01]  /*0120*/  LDC.64 R12, c[0x0][0x220] ;  /* 0x00008800ff0c7b82 */ /* 0x000e620000000a00 */
[----:B------:R-:W-:Y:S02]  /*0130*/  SHF.R.S32.HI R3, RZ, 0x8, R3 ;  /* 0x00000008ff037819 */ /* 0x000fe40000011403 */
[----:B------:R-:W-:-:S02]  /*0140*/  SHF.R.S32.HI R27, RZ, 0x8, R6 ;  /* 0x00000008ff1b7819 */ /* 0x000fc40000011406 */
[C---:B------:R-:W-:Y:S01]  /*0150*/  LEA.HI R6, R3.reuse, R3, RZ, 0x9 ;  /* 0x0000000303067211 */ /* 0x040fe200078f48ff */
[--C-:B--2---:R-:W-:Y:S01]  /*0160*/  IMAD.WIDE R8, R3, 0x4, R4.reuse ;  /* 0x0000000403087825 */ /* 0x104fe200078e0204 */
[C---:B------:R-:W-:Y:S02]  /*0170*/  LEA.HI R7, R27.reuse, R27, RZ, 0x9 ;  /* 0x0000001b1b077211 */ /* 0x040fe400078f48ff */
[----:B------:R-:W-:Y:S01]  /*0180*/  LOP3.LUT R6, R6, 0xfffffe00, RZ, 0xc0, !PT ;  /* 0xfffffe0006067812 */ /* 0x000fe200078ec0ff */
[----:B------:R-:W-:Y:S01]  /*0190*/  IMAD.WIDE R4, R27, 0x4, R4 ;  /* 0x000000041b047825 */ /* 0x000fe200078e0204 */
[----:B------:R-:W-:Y:S02]  /*01a0*/  LOP3.LUT R10, R7, 0xfffffe00, RZ, 0xc0, !PT ;  /* 0xfffffe00070a7812 */ /* 0x000fe400078ec0ff */
[----:B------:R-:W-:Y:S02]  /*01b0*/  IADD3 R25, R3, -R6, RZ ;  /* 0x8000000603197210 */ /* 0x000fe40007ffe0ff */
[----:B------:R-:W-:Y:S01]  /*01c0*/  IADD3 R27, R27, -R10, RZ ;  /* 0x8000000a1b1b7210 */ /* 0x000fe20007ffe0ff */
[----:B------:R4:W2:Y:S01]  /*01d0*/  LDG.E.EL R3, desc[UR4][R8.64] ;  /* 0x0000000408037981 */ /* 0x0008a2000c2e1900 */
[----:B------:R-:W-:Y:S01]  /*01e0*/  LEA.HI R29, R11, R2, RZ, 0xe ;  /* 0x000000020b1d7211 */ /* 0x000fe200078f70ff */
[----:B-----5:R-:W-:-:S02]  /*01f0*/  IMAD.WIDE R6, R25, 0x4, R14 ;  /* 0x0000000419067825 */ /* 0x020fc400078e020e */
[----:B------:R-:W5:Y:S01]  /*0200*/  LDG.E.EL R4, desc[UR4][R4.64] ;  /* 0x0000000404047981 */ /* 0x000f62000c2e1900 */
[----:B------:R-:W-:Y:S01]  /*0210*/  SHF.R.S32.HI R29, RZ, 0xe, R29 ;  /* 0x0000000eff1d7819 */ /* 0x000fe2000001141d */
[----:B------:R-:W-:-:S04]  /*0220*/  IMAD.WIDE R14, R27, 0x4, R14 ;  /* 0x000000041b0e7825 */ /* 0x000fc800078e020e */
[----:B----4-:R-:W-:Y:S01]  /*0230*/  IMAD.WIDE R8, R25, 0x4, R16 ;  /* 0x0000000419087825 */ /* 0x010fe200078e0210 */
[----:B------:R-:W-:Y:S01]  /*0240*/  LEA.HI R11, R11, R0, RZ, 0xe ;  /* 0x000000000b0b7211 */ /* 0x000fe200078f70ff */
[----:B------:R-:W2:Y:S02]  /*0250*/  LDG.E.EL R6, desc[UR4][R6.64] ;  /* 0x0000000406067981 */ /* 0x000ea4000c2e1900 */
[----:B0-----:R-:W-:Y:S02]  /*0260*/  IMAD.WIDE R24, R25, 0x4, R18 ;  /* 0x0000000419187825 */ /* 0x001fe400078e0212 */
[----:B------:R1:W4:Y:S02]  /*0270*/  LDG.E.EL R5, desc[UR4][R8.64] ;  /* 0x0000000408057981 */ /* 0x000324000c2e1900 */
[----:B---3--:R-:W-:Y:S02]  /*0280*/  IMAD.WIDE R20, R2, 0x4, R20 ;  /* 0x0000000402147825 */ /* 0x008fe400078e0214 */
[----:B------:R-:W4:Y:S04]  /*0290*/  LDG.E.EL R24, desc[UR4][R24.64] ;  /* 0x0000000418187981 */ /* 0x000f28000c2e1900 */
[----:B------:R0:W5:Y:S01]  /*02a0*/  LDG.E.EL R7, desc[UR4][R14.64] ;  /* 0x000000040e077981 */ /* 0x000162000c2e1900 */
[----:B-1----:R-:W-:-:S04]  /*02b0*/  IMAD.WIDE R8, R29, 0x4, R22 ;  /* 0x000000041d087825 */ /* 0x002fc800078e0216 */
[----:B------:R-:W-:Y:S01]  /*02c0*/  IMAD.WIDE R28, R29, 0x4, R12 ;  /* 0x000000041d1c7825 */ /* 0x000fe200078e020c */
[----:B------:R-:W3:Y:S01]  /*02d0*/  LDG.E.EL R25, desc[UR4][R8.64] ;  /* 0x0000000408197981 */ /* 0x000ee2000c2e1900 */
[----:B0-----:R-:W-:-:S03]  /*02e0*/  SHF.R.S32.HI R15, RZ, 0xe, R11 ;  /* 0x0000000eff0f7819 */ /* 0x001fc6000001140b */
[----:B------:R0:W3:Y:S02]  /*02f0*/  LDG.E.EL R26, desc[UR4][R28.64] ;  /* 0x000000041c1a7981 */ /* 0x0000e4000c2e1900 */
[C---:B------:R-:W-:Y:S02]  /*0300*/  IMAD.WIDE R22, R15.reuse, 0x4, R22 ;  /* 0x000000040f167825 */ /* 0x040fe400078e0216 */
[----:B------:R-:W3:Y:S02]  /*0310*/  LDG.E.128 R8, desc[UR4][R20.64] ;  /* 0x0000000414087981 */ /* 0x000ee4000c1e1d00 */
[----:B0-----:R-:W-:Y:S02]  /*0320*/  IMAD.WIDE R28, R15, 0x4, R12 ;  /* 0x000000040f1c7825 */ /* 0x001fe400078e020c */
[----:B------:R-:W4:Y:S04]  /*0330*/  LDG.E.EL R22, desc[UR4][R22.64] ;  /* 0x0000000416167981 */ /* 0x000f28000c2e1900 */
[----:B------:R-:W4:Y:S01]  /*0340*/  LDG.E.128 R12, desc[UR4][R20.64+0x800] ;  /* 0x00080004140c7981 */ /* 0x000f22000c1e1d00 */
[----:B------:R-:W-:-:S04]  /*0350*/  IMAD.WIDE R16, R27, 0x4, R16 ;  /* 0x000000041b107825 */ /* 0x000fc800078e0210 */
[----:B------:R-:W-:Y:S02]  /*0360*/  IMAD.WIDE R18, R27, 0x4, R18 ;  /* 0x000000041b127825 */ /* 0x000fe400078e0212 */
[----:B------:R-:W4:Y:S04]  /*0370*/  LDG.E.EL R27, desc[UR4][R28.64] ;  /* 0x000000041c1b7981 */ /* 0x000f28000c2e1900 */
[----:B------:R0:W4:Y:S04]  /*0380*/  LDG.E.EL R16, desc[UR4][R16.64] ;  /* 0x0000000410107981 */ /* 0x000128000c2e1900 */
[----:B------:R1:W4:Y:S01]  /*0390*/  LDG.E.EL R19, desc[UR4][R18.64] ;  /* 0x0000000412137981 */ /* 0x000322000c2e1900 */
[----:B0-----:R-:W-:-:S04]  /*03a0*/  SHF.R.S32.HI R17, RZ, 0x1f, R2 ;  /* 0x0000001fff117819 */ /* 0x001fc80000011402 */
[----:B------:R-:W-:Y:S02]  /*03b0*/  LEA.HI R17, R17, R2, RZ, 0x11 ;  /* 0x0000000211117211 */ /* 0x000fe400078f88ff */
[----:B------:R-:W-:Y:S02]  /*03c0*/  SHF.R.S32.HI R21, RZ, 0x1f, R0 ;  /* 0x0000001fff157819 */ /* 0x000fe40000011400 */
[C---:B-1----:R-:W-:Y:S02]  /*03d0*/  SHF.L.U32 R18, R17.reuse, 0x1, RZ ;  /* 0x0000000111127819 */ /* 0x042fe400000006ff */
[----:B------:R-:W-:Y:S02]  /*03e0*/  LOP3.LUT R17, R17, 0xfffe0000, RZ, 0xc0, !PT ;  /* 0xfffe000011117812 */ /* 0x000fe400078ec0ff */
[----:B------:R-:W-:Y:S02]  /*03f0*/  LOP3.LUT R18, R18, 0xfffc0000, RZ, 0xc0, !PT ;  /* 0xfffc000012127812 */ /* 0x000fe400078ec0ff */
[----:B------:R-:W-:-:S02]  /*0400*/  LEA.HI R23, R21, R0, RZ, 0x11 ;  /* 0x0000000015177211 */ /* 0x000fc400078f88ff */
[----:B------:R-:W-:Y:S02]  /*0410*/  IADD3 R21, R18, R2, -R17 ;  /* 0x0000000212157210 */ /* 0x000fe40007ffe811 */
[C---:B------:R-:W-:Y:S02]  /*0420*/  SHF.L.U32 R2, R23.reuse, 0x1, RZ ;  /* 0x0000000117027819 */ /* 0x040fe400000006ff */
[----:B------:R-:W-:Y:S02]  /*0430*/  LOP3.LUT R17, R23, 0xfffe0000, RZ, 0xc0, !PT ;  /* 0xfffe000017117812 */ /* 0x000fe400078ec0ff */
[----:B------:R-:W-:-:S04]  /*0440*/  LOP3.LUT R2, R2, 0xfffc0000, RZ, 0xc0, !PT ;  /* 0xfffc000002027812 */ /* 0x000fc800078ec0ff */
[----:B------:R-:W-:Y:S01]  /*0450*/  IADD3 R17, R2, R0, -R17 ;  /* 0x0000000002117210 */ /* 0x000fe20007ffe811 */
[----:B--2---:R-:W-:Y:S02]  /*0460*/  FADD R6, R3, R6 ;  /* 0x0000000603067221 */ /* 0x004fe40000000000 */
[----:B------:R-:W0:Y:S01]  /*0470*/  LDC.64 R2, c[0x0][0x248] ;  /* 0x00009200ff027b82 */ /* 0x000e220000000a00 */
[----:B-----5:R-:W-:Y:S01]  /*0480*/  FADD R4, R4, R7 ;  /* 0x0000000704047221 */ /* 0x020fe20000000000 */
[--C-:B---3--:R-:W-:Y:S01]  /*0490*/  FADD R7, R8, -R25.reuse ;  /* 0x8000001908077221 */ /* 0x108fe20000000000 */
[--C-:B------:R-:W-:Y:S01]  /*04a0*/  FADD R9, R9, -R25.reuse ;  /* 0x8000001909097221 */ /* 0x100fe20000000000 */
[--C-:B------:R-:W-:Y:S01]  /*04b0*/  FADD R23, R10, -R25.reuse ;  /* 0x800000190a177221 */ /* 0x100fe20000000000 */
[----:B------:R-:W-:Y:S01]  /*04c0*/  FADD R11, R11, -R25 ;  /* 0x800000190b0b7221 */ /* 0x000fe20000000000 */
[C---:B------:R-:W-:Y:S01]  /*04d0*/  FMUL R7, R26.reuse, R7 ;  /* 0x000000071a077220 */ /* 0x040fe20000400000 */
[C---:B------:R-:W-:Y:S01]  /*04e0*/  FMUL R9, R26.reuse, R9 ;  /* 0x000000091a097220 */ /* 0x040fe20000400000 */
[C---:B------:R-:W-:Y:S01]  /*04f0*/  FMUL R23, R26.reuse, R23 ;  /* 0x000000171a177220 */ /* 0x040fe20000400000 */
[----:B------:R-:W-:Y:S01]  /*0500*/  FMUL R11, R26, R11 ;  /* 0x0000000b1a0b7220 */ /* 0x000fe20000400000 */
[----:B----4-:R-:W-:Y:S01]  /*0510*/  FFMA R7, R5, R7, R24 ;  /* 0x0000000705077223 */ /* 0x010fe20000000018 */
[--C-:B------:R-:W-:Y:S01]  /*0520*/  FADD R12, R12, -R22.reuse ;  /* 0x800000160c0c7221 */ /* 0x100fe20000000000 */
[--C-:B------:R-:W-:Y:S01]  /*0530*/  FADD R10, R13, -R22.reuse ;  /* 0x800000160d0a7221 */ /* 0x100fe20000000000 */
[----:B------:R-:W-:Y:S01]  /*0540*/  FADD R14, R14, -R22 ;  /* 0x800000160e0e7221 */ /* 0x000fe20000000000 */
[C-C-:B------:R-:W-:Y:S01]  /*0550*/  FFMA R0, R5.reuse, R9, R24.reuse ;  /* 0x0000000905007223 */ /* 0x140fe20000000018 */
[----:B------:R-:W-:Y:S01]  /*0560*/  FFMA R8, R5, R23, R24 ;  /* 0x0000001705087223 */ /* 0x000fe20000000018 */
[----:B------:R-:W-:Y:S01]  /*0570*/  FADD R22, R15, -R22 ;  /* 0x800000160f167221 */ /* 0x000fe20000000000 */
[----:B------:R-:W-:Y:S01]  /*0580*/  FFMA R5, R5, R11, R24 ;  /* 0x0000000b05057223 */ /* 0x000fe20000000018 */
[C---:B------:R-:W-:Y:S01]  /*0590*/  FMUL R12, R27.reuse, R12 ;  /* 0x0000000c1b0c7220 */ /* 0x040fe20000400000 */
[C---:B------:R-:W-:Y:S01]  /*05a0*/  FMUL R14, R27.reuse, R14 ;  /* 0x0000000e1b0e7220 */ /* 0x040fe20000400000 */
[C---:B------:R-:W-:Y:S01]  /*05b0*/  FMUL R10, R27.reuse, R10 ;  /* 0x0000000a1b0a7220 */ /* 0x040fe20000400000 */
[----:B------:R-:W-:Y:S01]  /*05c0*/  FMUL R22, R27, R22 ;  /* 0x000000161b167220 */ /* 0x000fe20000400000 */
[----:B------:R-:W-:-:S02]  /*05d0*/  FSETP.GEU.AND P0, PT, R5, RZ, PT ;  /* 0x000000ff0500720b */ /* 0x000fc40003f0e000 */
[----:B------:R-:W-:Y:S01]  /*05e0*/  FSETP.GEU.AND P1, PT, R8, RZ, PT ;  /* 0x000000ff0800720b */ /* 0x000fe20003f2e000 */
[C-C-:B------:R-:W-:Y:S01]  /*05f0*/  FFMA R12, R16.reuse, R12, R19.reuse ;  /* 0x0000000c100c7223 */ /* 0x140fe20000000013 */
[C-C-:B------:R-:W-:Y:S01]  /*0600*/  FFMA R14, R16.reuse, R14, R19.reuse ;  /* 0x0000000e100e7223 */ /* 0x140fe20000000013 */
[----:B------:R-:W-:Y:S01]  /*0610*/  FSETP.GEU.AND P3, PT, R7, RZ, PT ;  /* 0x000000ff0700720b */ /* 0x000fe20003f6e000 */
[C-C-:B------:R-:W-:Y:S01]  /*0620*/  FFMA R9, R16.reuse, R10, R19.reuse ;  /* 0x0000000a10097223 */ /* 0x140fe20000000013 */
[----:B------:R-:W-:Y:S01]  /*0630*/  FFMA R22, R16, R22, R19 ;  /* 0x0000001610167223 */ /* 0x000fe20000000013 */
[----:B------:R-:W-:Y:S02]  /*0640*/  FSETP.GEU.AND P2, PT, R0, RZ, PT ;  /* 0x000000ff0000720b */ /* 0x000fe40003f4e000 */
[----:B------:R-:W-:Y:S02]  /*0650*/  FSEL R15, R5, RZ, P0 ;  /* 0x000000ff050f7208 */ /* 0x000fe40000000000 */
[----:B------:R-:W-:-:S02]  /*0660*/  FSEL R5, R8, RZ, P1 ;  /* 0x000000ff08057208 */ /* 0x000fc40000800000 */
[----:B------:R-:W-:Y:S02]  /*0670*/  FSEL R7, R7, RZ, P3 ;  /* 0x000000ff07077208 */ /* 0x000fe40001800000 */
[----:B------:R-:W-:Y:S02]  /*0680*/  FSEL R13, R0, RZ, P2 ;  /* 0x000000ff000d7208 */ /* 0x000fe40001000000 */
[----:B------:R-:W-:Y:S02]  /*0690*/  FSETP.GEU.AND P1, PT, R14, RZ, PT ;  /* 0x000000ff0e00720b */ /* 0x000fe40003f2e000 */
[----:B------:R-:W-:Y:S01]  /*06a0*/  FSETP.GEU.AND P3, PT, R12, RZ, PT ;  /* 0x000000ff0c00720b */ /* 0x000fe20003f6e000 */
[--C-:B0-----:R-:W-:Y:S01]  /*06b0*/  IMAD.WIDE R10, R21, 0x4, R2.reuse ;  /* 0x00000004150a7825 */ /* 0x101fe200078e0202 */
[----:B------:R-:W-:Y:S02]  /*06c0*/  FSETP.GEU.AND P0, PT, R22, RZ, PT ;  /* 0x000000ff1600720b */ /* 0x000fe40003f0e000 */
[----:B------:R-:W-:Y:S01]  /*06d0*/  FSETP.GEU.AND P2, PT, R9, RZ, PT ;  /* 0x000000ff0900720b */ /* 0x000fe20003f4e000 */
[----:B------:R-:W-:Y:S01]  /*06e0*/  IMAD.WIDE R2, R17, 0x4, R2 ;  /* 0x0000000411027825 */ /* 0x000fe200078e0202 */
[----:B------:R-:W-:-:S02]  /*06f0*/  FSEL R19, R14, RZ, P1 ;  /* 0x000000ff0e137208 */ /* 0x000fc40000800000 */
[----:B------:R-:W-:Y:S02]  /*0700*/  FSEL R17, R12, RZ, P3 ;  /* 0x000000ff0c117208 */ /* 0x000fe40001800000 */
[----:B------:R-:W-:Y:S02]  /*0710*/  FSEL R21, R22, RZ, P0 ;  /* 0x000000ff16157208 */ /* 0x000fe40000000000 */
[----:B------:R-:W-:Y:S01]  /*0720*/  FSEL R9, R9, RZ, P2 ;  /* 0x000000ff09097208 */ /* 0x000fe20001000000 */
[--C-:B------:R-:W-:Y:S01]  /*0730*/  FADD R14, R5, R6.reuse ;  /* 0x00000006050e7221 */ /* 0x100fe20000000000 */
[--C-:B------:R-:W-:Y:S01]  /*0740*/  FADD R13, R13, R6.reuse ;  /* 0x000000060d0d7221 */ /* 0x100fe20000000000 */
[--C-:B------:R-:W-:Y:S01]  /*0750*/  FADD R12, R7, R6.reuse ;  /* 0x00000006070c7221 */ /* 0x100fe20000000000 */
[----:B------:R-:W-:Y:S01]  /*0760*/  FADD R15, R15, R6 ;  /* 0x000000060f0f7221 */ /* 0x000fe20000000000 */
[--C-:B------:R-:W-:Y:S01]  /*0770*/  FADD R18, R19, R4.reuse ;  /* 0x0000000413127221 */ /* 0x100fe20000000000 */
[--C-:B------:R-:W-:Y:S01]  /*0780*/  FADD R16, R17, R4.reuse ;  /* 0x0000000411107221 */ /* 0x100fe20000000000 */
[--C-:B------:R-:W-:Y:S01]  /*0790*/  FADD R17, R9, R4.reuse ;  /* 0x0000000409117221 */ /* 0x100fe20000000000 */
[----:B------:R-:W-:Y:S01]  /*07a0*/  FADD R19, R21, R4 ;  /* 0x0000000415137221 */ /* 0x000fe20000000000 */
[----:B------:R-:W-:Y:S04]  /*07b0*/  STG.E.128 desc[UR4][R10.64], R12 ;  /* 0x0000000c0a007986 */ /* 0x000fe8000c101d04 */
[----:B------:R-:W-:Y:S01]  /*07c0*/  STG.E.128 desc[UR4][R2.64], R16 ;  /* 0x0000001002007986 */ /* 0x000fe2000c101d04 */
[----:B------:R-:W-:Y:S05]  /*07d0*/  EXIT ;  /* 0x000000000000794d */ /* 0x000fea0003800000 */
.L_x_0:
[----:B------:R-:W-:-:S00]  /*07e0*/  BRA `(.L_x_0) ;  /* 0xfffffffc00fc7947 */ /* 0x000fc0000383ffff */
[----:B------:R-:W-:-:S00]  /*07f0*/  NOP ;  /* 0x0000000000007918 */ /* 0x000fc00000000000 */
        /* <DEDUP_REMOVED lines=8> */
.L_x_1:


//--------------------- .nv.constant0.triton_poi_fused_add_native_group_norm_relu_17 --------------------------
	.section	.nv.constant0.triton_poi_fused_add_native_group_norm_relu_17,"a",@progbits
	.sectionflags	@""
	.align	4
.nv.constant0.triton_poi_fused_add_native_group_norm_relu_17:
	.zero		596
